	.headerflags	@"EF_CUDA_TEXMODE_UNIFIED EF_CUDA_64BIT_ADDRESS EF_CUDA_ACCELERATORS EF_CUDA_SM90 EF_CUDA_VIRTUAL_SM(EF_CUDA_SM90)"
	.elftype	@"ET_EXEC"


//--------------------- .nv.info                  --------------------------
	.section	.nv.info,"",@"SHT_CUDA_INFO"
	.align	4


	//----- nvinfo : EIATTR_REGCOUNT
	.align		4
        /*0000*/ 	.byte	0x04, 0x2f
        /*0002*/ 	.short	(.L_2 - .L_1)
	.align		4
.L_1:
        /*0004*/ 	.word	index@(triton_poi_fused_convolution_gelu_0)
        /*0008*/ 	.word	0x00000014


	//----- nvinfo : EIATTR_MIN_STACK_SIZE
	.align		4
.L_2:
        /*000c*/ 	.byte	0x04, 0x12
        /*000e*/ 	.short	(.L_4 - .L_3)
	.align		4
.L_3:
        /*0010*/ 	.word	index@(triton_poi_fused_convolution_gelu_0)
        /*0014*/ 	.word	0x00000000


	//----- nvinfo : EIATTR_FRAME_SIZE
	.align		4
.L_4:
        /*0018*/ 	.byte	0x04, 0x11
        /*001a*/ 	.short	(.L_6 - .L_5)
	.align		4
.L_5:
        /*001c*/ 	.word	index@(triton_poi_fused_convolution_gelu_0)
        /*0020*/ 	.word	0x00000000


	//----- nvinfo : EIATTR_MIN_STACK_SIZE
	.align		4
.L_6:
        /*0024*/ 	.byte	0x04, 0x12
        /*0026*/ 	.short	(.L_8 - .L_7)
	.align		4
.L_7:
        /*0028*/ 	.word	index@(triton_poi_fused_convolution_gelu_0)
        /*002c*/ 	.word	0x00000000
.L_8:


//--------------------- .nv.info.triton_poi_fused_convolution_gelu_0 --------------------------
	.section	.nv.info.triton_poi_fused_convolution_gelu_0,"",@"SHT_CUDA_INFO"
	.sectionflags	@""
	.align	4


	//----- nvinfo : EIATTR_CUDA_API_VERSION
	.align		4
        /*0000*/ 	.byte	0x04, 0x37
        /*0002*/ 	.short	(.L_10 - .L_9)
.L_9:
        /*0004*/ 	.word	0x0000007c


	//----- nvinfo : EIATTR_KPARAM_INFO
	.align		4
.L_10:
        /*0008*/ 	.byte	0x04, 0x17
        /*000a*/ 	.short	(.L_12 - .L_11)
.L_11:
        /*000c*/ 	.word	0x00000000
        /*0010*/ 	.short	0x0003
        /*0012*/ 	.short	0x0018
        /*0014*/ 	.byte	0x00, 0xf0, 0x11, 0x00


	//----- nvinfo : EIATTR_KPARAM_INFO
	.align		4
.L_12:
        /*0018*/ 	.byte	0x04, 0x17
        /*001a*/ 	.short	(.L_14 - .L_13)
.L_13:
        /*001c*/ 	.word	0x00000000
        /*0020*/ 	.short	0x0002
        /*0022*/ 	.short	0x0010
        /*0024*/ 	.byte	0x00, 0xf4, 0x21, 0x00


	//----- nvinfo : EIATTR_KPARAM_INFO
	.align		4
.L_14:
        /*0028*/ 	.byte	0x04, 0x17
        /*002a*/ 	.short	(.L_16 - .L_15)
.L_15:
        /*002c*/ 	.word	0x00000000
        /*0030*/ 	.short	0x0001
        /*0032*/ 	.short	0x0008
        /*0034*/ 	.byte	0x00, 0xf4, 0x21, 0x00


	//----- nvinfo : EIATTR_KPARAM_INFO
	.align		4
.L_16:
        /*0038*/ 	.byte	0x04, 0x17
        /*003a*/ 	.short	(.L_18 - .L_17)
.L_17:
        /*003c*/ 	.word	0x00000000
        /*0040*/ 	.short	0x0000
        /*0042*/ 	.short	0x0000
        /*0044*/ 	.byte	0x00, 0xf4, 0x21, 0x00


	//----- nvinfo : EIATTR_SPARSE_MMA_MASK
	.align		4
.L_18:
        /*0048*/ 	.byte	0x03, 0x50
        /*004a*/ 	.short	0x0000


	//----- nvinfo : EIATTR_MAXREG_COUNT
	.align		4
        /*004c*/ 	.byte	0x03, 0x1b
        /*004e*/ 	.short	0x00ff


	//----- nvinfo : EIATTR_EXIT_INSTR_OFFSETS
	.align		4
        /*0050*/ 	.byte	0x04, 0x1c
        /*0052*/ 	.short	(.L_20 - .L_19)


	//   ....[0]....
.L_19:
        /*0054*/ 	.word	0x00000540


	//----- nvinfo : EIATTR_REQNTID
	.align		4
.L_20:
        /*0058*/ 	.byte	0x04, 0x10
        /*005a*/ 	.short	(.L_22 - .L_21)
.L_21:
        /*005c*/ 	.word	0x00000080
        /*0060*/ 	.word	0x00000001
        /*0064*/ 	.word	0x00000001


	//----- nvinfo : EIATTR_CBANK_PARAM_SIZE
	.align		4
.L_22:
        /*0068*/ 	.byte	0x03, 0x19
        /*006a*/ 	.short	0x001c


	//----- nvinfo : EIATTR_PARAM_CBANK
	.align		4
        /*006c*/ 	.byte	0x04, 0x0a
        /*006e*/ 	.short	(.L_24 - .L_23)
	.align		4
.L_23:
        /*0070*/ 	.word	index@(.nv.constant0.triton_poi_fused_convolution_gelu_0)
        /*0074*/ 	.short	0x0210
        /*0076*/ 	.short	0x001c


	//----- nvinfo : EIATTR_SW_WAR
	.align		4
.L_24:
        /*0078*/ 	.byte	0x04, 0x36
        /*007a*/ 	.short	(.L_26 - .L_25)
.L_25:
        /*007c*/ 	.word	0x00000008
.L_26:


//--------------------- .nv.callgraph             --------------------------
	.section	.nv.callgraph,"",@"SHT_CUDA_CALLGRAPH"
	.align	4
	.sectionentsize	8
	.align		4
        /*0000*/ 	.word	0x00000000
	.align		4
        /*0004*/ 	.word	0xffffffff
	.align		4
        /*0008*/ 	.word	0x00000000
	.align		4
        /*000c*/ 	.word	0xfffffffe
	.align		4
        /*0010*/ 	.word	0x00000000
	.align		4
        /*0014*/ 	.word	0xfffffffd
	.align		4
        /*0018*/ 	.word	0x00000000
	.align		4
        /*001c*/ 	.word	0xfffffffc


//--------------------- .nv.constant4             --------------------------
	.section	.nv.constant4,"a",@progbits
	.align	8
	.align		8
.nv.constant4:
        /*0000*/ 	.dword	_$_str


//--------------------- .text.triton_poi_fused_convolution_gelu_0 --------------------------
	.section	.text.triton_poi_fused_convolution_gelu_0,"ax",@progbits
	.align	128
        .global         triton_poi_fused_convolution_gelu_0
        .type           triton_poi_fused_convolution_gelu_0,@function
        .size           triton_poi_fused_convolution_gelu_0,(.L_x_1 - triton_poi_fused_convolution_gelu_0)
        .other          triton_poi_fused_convolution_gelu_0,@"STO_CUDA_ENTRY STV_DEFAULT"
triton_poi_fused_convolution_gelu_0:
.text.triton_poi_fused_convolution_gelu_0:
[----:B------:R-:W-:Y:S01]  /*0000*/  LDC R1, c[0x0][0x28] ;  /* 0x00000a00ff017b82 */ /* 0x000fe20000000800 */
[----:B------:R-:W1:Y:S07]  /*0010*/  S2R R0, SR_TID.X ;  /* 0x0000000000007919 */ /* 0x000e6e0000002100 */
[----:B------:R-:W2:Y:S01]  /*0020*/  LDC.64 R2, c[0x0][0x210] ;  /* 0x00008400ff027b82 */ /* 0x000ea20000000a00 */
[----:B------:R-:W-:Y:S01]  /*0030*/  ULDC.64 UR4, c[0x0][0x208] ;  /* 0x0000820000047ab9 */ /* 0x000fe20000000a00 */
[----:B------:R-:W3:Y:S06]  /*0040*/  S2R R5, SR_CTAID.X ;  /* 0x0000000000057919 */ /* 0x000eec0000002500 */
[----:B------:R-:W4:Y:S01]  /*0050*/  LDC.64 R10, c[0x0][0x218] ;  /* 0x00008600ff0a7b82 */ /* 0x000f220000000a00 */
[----:B------:R-:W-:Y:S01]  /*0060*/  HFMA2.MMA R12, -RZ, RZ, 0.470947265625, -12.46875 ;  /* 0x3789ca3cff0c7435 */ /* 0x000fe200000001ff */
[----:B------:R-:W-:Y:S01]  /*0070*/  IMAD.MOV.U32 R13, RZ, RZ, -0x460a9f47 ;  /* 0xb9f560b9ff0d7424 */ /* 0x000fe200078e00ff */
[----:B------:R-:W-:Y:S01]  /*0080*/  HFMA2.MMA R15, -RZ, RZ, 0.958984375, -6.1690807342529296875e-05 ;  /* 0x3bac840bff0f7435 */ /* 0x000fe200000001ff */
[----:B------:R-:W-:Y:S01]  /*0090*/  ULDC.64 UR6, c[0x0][0x220] ;  /* 0x0000880000067ab9 */ /* 0x000fe20000000a00 */
[----:B-1----:R-:W-:Y:S01]  /*00a0*/  SHF.L.U32 R0, R0, 0x1, RZ ;  /* 0x0000000100007819 */ /* 0x002fe200000006ff */
[----:B----4-:R1:W4:Y:S03]  /*00b0*/  LDG.E R10, desc[UR4][R10.64] ;  /* 0x000000040a0a7981 */ /* 0x010326000c1e1900 */
[----:B------:R-:W-:-:S04]  /*00c0*/  LOP3.LUT R0, R0, 0xfe, RZ, 0xc0, !PT ;  /* 0x000000fe00007812 */ /* 0x000fc800078ec0ff */
[----:B---3--:R-:W-:-:S05]  /*00d0*/  LEA R0, R5, R0, 0x8 ;  /* 0x0000000005007211 */ /* 0x008fca00078e40ff */
[----:B--2---:R-:W-:-:S05]  /*00e0*/  IMAD.WIDE R2, R0, 0x4, R2 ;  /* 0x0000000400027825 */ /* 0x004fca00078e0202 */
[----:B------:R-:W4:Y:S01]  /*00f0*/  LDG.E.64 R4, desc[UR4][R2.64] ;  /* 0x0000000402047981 */ /* 0x000f22000c1e1b00 */
[----:B-1----:R-:W-:Y:S01]  /*0100*/  MOV R11, 0x3789ca3c ;  /* 0x3789ca3c000b7802 */ /* 0x002fe20000000f00 */
[----:B------:R-:W-:Y:S02]  /*0110*/  HFMA2.MMA R14, -RZ, RZ, 0.958984375, -6.1690807342529296875e-05 ;  /* 0x3bac840bff0e7435 */ /* 0x000fe400000001ff */
[----:B------:R-:W-:Y:S01]  /*0120*/  HFMA2.MMA R16, -RZ, RZ, 1.853515625, -0.00091457366943359375 ;  /* 0x3f6a937eff107435 */ /* 0x000fe200000001ff */
[--C-:B----4-:R-:W-:Y:S01]  /*0130*/  FADD R5, R5, R10.reuse ;  /* 0x0000000a05057221 */ /* 0x110fe20000000000 */
[----:B------:R-:W-:-:S03]  /*0140*/  FADD R4, R4, R10 ;  /* 0x0000000a04047221 */ /* 0x000fc60000000000 */
[----:B------:R-:W-:Y:S01]  /*0150*/  FMUL R6, R5, 0.70710676908493041992 ;  /* 0x3f3504f305067820 */ /* 0x000fe20000400000 */
[----:B------:R-:W-:-:S03]  /*0160*/  FMUL R7, R4, 0.70710676908493041992 ;  /* 0x3f3504f304077820 */ /* 0x000fc60000400000 */
[----:B------:R-:W-:Y:S01]  /*0170*/  FADD.FTZ R9, |R6|, -RZ ;  /* 0x800000ff06097221 */ /* 0x000fe20000010200 */
[----:B------:R-:W-:-:S04]  /*0180*/  FADD.FTZ R8, |R7|, -RZ ;  /* 0x800000ff07087221 */ /* 0x000fc80000010200 */
[----:B------:R-:W-:Y:S02]  /*0190*/  FSETP.GE.AND P1, PT, R9, 1.0029599666595458984, PT ;  /* 0x3f8060fe0900780b */ /* 0x000fe40003f26000 */
[----:B------:R-:W-:Y:S02]  /*01a0*/  FSETP.GE.AND P0, PT, R8, 1.0029599666595458984, PT ;  /* 0x3f8060fe0800780b */ /* 0x000fe40003f06000 */
[----:B------:R-:W-:-:S09]  /*01b0*/  MOV R10, 0xb9f560b9 ;  /* 0xb9f560b9000a7802 */ /* 0x000fd20000000f00 */
[----:B------:R-:W-:Y:S01]  /*01c0*/  @!P1 MOV R12, 0x38b1e96a ;  /* 0x38b1e96a000c9802 */ /* 0x000fe20000000f00 */
[----:B------:R-:W-:Y:S01]  /*01d0*/  @!P1 FMUL R9, R6, R6 ;  /* 0x0000000606099220 */ /* 0x000fe20000400000 */
[----:B------:R-:W-:Y:S01]  /*01e0*/  @!P1 MOV R10, 0xba574d20 ;  /* 0xba574d20000a9802 */ /* 0x000fe20000000f00 */
[----:B------:R-:W-:Y:S01]  /*01f0*/  @!P0 FMUL R8, R7, R7 ;  /* 0x0000000707088220 */ /* 0x000fe20000400000 */
[----:B------:R-:W-:Y:S02]  /*0200*/  @!P0 MOV R11, 0x38b1e96a ;  /* 0x38b1e96a000b8802 */ /* 0x000fe40000000f00 */
[----:B------:R-:W-:Y:S01]  /*0210*/  @!P0 MOV R13, 0xba574d20 ;  /* 0xba574d20000d8802 */ /* 0x000fe20000000f00 */
[----:B------:R-:W-:Y:S01]  /*0220*/  FFMA.FTZ R17, R9, R12, R10 ;  /* 0x0000000c09117223 */ /* 0x000fe2000001000a */
[----:B------:R-:W-:-:S03]  /*0230*/  @!P0 MOV R15, 0x3baad5ea ;  /* 0x3baad5ea000f8802 */ /* 0x000fc60000000f00 */
[----:B------:R-:W-:Y:S01]  /*0240*/  FFMA.FTZ R10, R8, R11, R13 ;  /* 0x0000000b080a7223 */ /* 0x000fe2000001000d */
[----:B------:R-:W-:Y:S01]  /*0250*/  HFMA2.MMA R11, -RZ, RZ, -1.26171875, -2.110004425048828125e-05 ;  /* 0xbd0c8162ff0b7435 */ /* 0x000fe200000001ff */
[----:B------:R-:W-:Y:S02]  /*0260*/  @!P1 IMAD.MOV.U32 R14, RZ, RZ, 0x3baad5ea ;  /* 0x3baad5eaff0e9424 */ /* 0x000fe400078e00ff */
[----:B------:R-:W-:-:S03]  /*0270*/  FFMA.FTZ R10, R10, R8, R15 ;  /* 0x000000080a0a7223 */ /* 0x000fc6000001000f */
[----:B------:R-:W-:Y:S02]  /*0280*/  @!P0 IMAD.MOV.U32 R11, RZ, RZ, -0x4323e419 ;  /* 0xbcdc1be7ff0b8424 */ /* 0x000fe400078e00ff */
[-C--:B------:R-:W-:Y:S01]  /*0290*/  FFMA.FTZ R17, R17, R9.reuse, R14 ;  /* 0x0000000911117223 */ /* 0x080fe2000001000e */
[----:B------:R-:W-:Y:S01]  /*02a0*/  HFMA2.MMA R14, -RZ, RZ, 1.52734375, -41152 ;  /* 0x3e1cf906ff0e7435 */ /* 0x000fe200000001ff */
[----:B------:R-:W-:Y:S01]  /*02b0*/  MOV R12, 0xbd0c8162 ;  /* 0xbd0c8162000c7802 */ /* 0x000fe20000000f00 */
[-C--:B------:R-:W-:Y:S01]  /*02c0*/  FFMA.FTZ R10, R10, R8.reuse, R11 ;  /* 0x000000080a0a7223 */ /* 0x080fe2000001000b */
[----:B------:R-:W-:Y:S01]  /*02d0*/  @!P1 MOV R12, 0xbcdc1be7 ;  /* 0xbcdc1be7000c9802 */ /* 0x000fe20000000f00 */
[----:B------:R-:W-:Y:S02]  /*02e0*/  HFMA2.MMA R11, -RZ, RZ, 1.52734375, -41152 ;  /* 0x3e1cf906ff0b7435 */ /* 0x000fe400000001ff */
[----:B------:R-:W-:Y:S02]  /*02f0*/  @!P1 MOV R14, 0x3de718af ;  /* 0x3de718af000e9802 */ /* 0x000fe40000000f00 */
[-C--:B------:R-:W-:Y:S01]  /*0300*/  FFMA.FTZ R17, R17, R9.reuse, R12 ;  /* 0x0000000911117223 */ /* 0x080fe2000001000c */
[----:B------:R-:W-:Y:S01]  /*0310*/  HFMA2.MMA R12, -RZ, RZ, 1.78125, -136.25 ;  /* 0x3f20d842ff0c7435 */ /* 0x000fe200000001ff */
[----:B------:R-:W-:Y:S01]  /*0320*/  @!P0 MOV R11, 0x3de718af ;  /* 0x3de718af000b8802 */ /* 0x000fe20000000f00 */
[----:B------:R-:W-:Y:S01]  /*0330*/  HFMA2.MMA R15, -RZ, RZ, 1.78125, -136.25 ;  /* 0x3f20d842ff0f7435 */ /* 0x000fe200000001ff */
[----:B------:R-:W-:Y:S01]  /*0340*/  @!P1 MOV R16, 0xbec093ac ;  /* 0xbec093ac00109802 */ /* 0x000fe20000000f00 */
[-C--:B------:R-:W-:Y:S01]  /*0350*/  FFMA.FTZ R17, R17, R9.reuse, R14 ;  /* 0x0000000911117223 */ /* 0x080fe2000001000e */
[----:B------:R-:W-:Y:S01]  /*0360*/  IMAD.MOV.U32 R13, RZ, RZ, 0x3f6a937e ;  /* 0x3f6a937eff0d7424 */ /* 0x000fe200078e00ff */
[----:B------:R-:W-:Y:S01]  /*0370*/  @!P0 MOV R13, 0xbec093ac ;  /* 0xbec093ac000d8802 */ /* 0x000fe20000000f00 */
[-C--:B------:R-:W-:Y:S01]  /*0380*/  FFMA.FTZ R10, R10, R8.reuse, R11 ;  /* 0x000000080a0a7223 */ /* 0x080fe2000001000b */
[----:B------:R-:W-:Y:S01]  /*0390*/  @!P1 MOV R12, 0x3e0375d3 ;  /* 0x3e0375d3000c9802 */ /* 0x000fe20000000f00 */
[-C--:B------:R-:W-:Y:S01]  /*03a0*/  FFMA.FTZ R17, R17, R9.reuse, R16 ;  /* 0x0000000911117223 */ /* 0x080fe20000010010 */
[----:B------:R-:W-:Y:S01]  /*03b0*/  @!P0 MOV R15, 0x3e0375d3 ;  /* 0x3e0375d3000f8802 */ /* 0x000fe20000000f00 */
[----:B------:R-:W-:Y:S01]  /*03c0*/  FFMA.FTZ R10, R10, R8, R13 ;  /* 0x000000080a0a7223 */ /* 0x000fe2000001000d */
[----:B------:R-:W-:Y:S01]  /*03d0*/  FSEL R11, -R9, R6, P1 ;  /* 0x00000006090b7208 */ /* 0x000fe20000800100 */
[----:B------:R-:W-:Y:S01]  /*03e0*/  FFMA.FTZ R12, R17, R9, R12 ;  /* 0x00000009110c7223 */ /* 0x000fe2000001000c */
[----:B------:R-:W-:Y:S01]  /*03f0*/  FSEL R9, -R8, R7, P0 ;  /* 0x0000000708097208 */ /* 0x000fe20000000100 */
[----:B------:R-:W-:-:S02]  /*0400*/  FFMA.FTZ R10, R10, R8, R15 ;  /* 0x000000080a0a7223 */ /* 0x000fc4000001000f */
[----:B------:R-:W-:Y:S02]  /*0410*/  FFMA.FTZ R11, R12, R11, R11 ;  /* 0x0000000b0c0b7223 */ /* 0x000fe4000001000b */
[----:B------:R-:W-:Y:S02]  /*0420*/  FFMA.FTZ R9, R10, R9, R9 ;  /* 0x000000090a097223 */ /* 0x000fe40000010009 */
[----:B------:R-:W1:Y:S08]  /*0430*/  @P1 MUFU.EX2 R12, R11 ;  /* 0x0000000b000c1308 */ /* 0x000e700000000800 */
[----:B------:R-:W2:Y:S01]  /*0440*/  @P0 MUFU.EX2 R8, R9 ;  /* 0x0000000900080308 */ /* 0x000ea20000000800 */
[----:B-1----:R-:W-:Y:S01]  /*0450*/  @P1 FADD R13, -R12, 1 ;  /* 0x3f8000000c0d1421 */ /* 0x002fe20000000100 */
[----:B--2---:R-:W-:-:S04]  /*0460*/  @P0 FADD R8, -R8, 1 ;  /* 0x3f80000008080421 */ /* 0x004fc80000000100 */
[----:B------:R-:W-:Y:S02]  /*0470*/  @P1 LOP3.LUT R11, R13, 0x80000000, R6, 0xf8, !PT ;  /* 0x800000000d0b1812 */ /* 0x000fe400078ef806 */
[----:B------:R-:W-:Y:S01]  /*0480*/  @P0 LOP3.LUT R9, R8, 0x80000000, R7, 0xf8, !PT ;  /* 0x8000000008090812 */ /* 0x000fe200078ef807 */
[----:B------:R-:W-:Y:S01]  /*0490*/  FMUL R8, R5, 0.5 ;  /* 0x3f00000005087820 */ /* 0x000fe20000400000 */
[----:B------:R-:W-:Y:S01]  /*04a0*/  SHF.R.S32.HI R7, RZ, 0x1f, R0 ;  /* 0x0000001fff077819 */ /* 0x000fe20000011400 */
[----:B------:R-:W-:Y:S01]  /*04b0*/  FMUL R10, R4, 0.5 ;  /* 0x3f000000040a7820 */ /* 0x000fe20000400000 */
[C---:B------:R-:W-:Y:S01]  /*04c0*/  LEA R6, P0, R0.reuse, UR6, 0x2 ;  /* 0x0000000600067c11 */ /* 0x040fe2000f8010ff */
[----:B------:R-:W-:Y:S01]  /*04d0*/  FADD R11, R11, 1 ;  /* 0x3f8000000b0b7421 */ /* 0x000fe20000000000 */
[----:B------:R-:W-:Y:S02]  /*04e0*/  FADD R9, R9, 1 ;  /* 0x3f80000009097421 */ /* 0x000fe40000000000 */
[----:B------:R-:W-:Y:S01]  /*04f0*/  LEA.HI.X R7, R0, UR7, R7, 0x2, P0 ;  /* 0x0000000700077c11 */ /* 0x000fe200080f1407 */
[----:B------:R-:W-:Y:S01]  /*0500*/  FMUL R11, R8, R11 ;  /* 0x0000000b080b7220 */ /* 0x000fe20000400000 */
[----:B------:R-:W-:Y:S01]  /*0510*/  FMUL R10, R10, R9 ;  /* 0x000000090a0a7220 */ /* 0x000fe20000400000 */
[----:B------:R-:W-:Y:S04]  /*0520*/  STG.E.64 desc[UR4][R2.64], R4 ;  /* 0x0000000402007986 */ /* 0x000fe8000c101b04 */
[----:B------:R-:W-:Y:S01]  /*0530*/  STG.E.64 desc[UR4][R6.64], R10 ;  /* 0x0000000a06007986 */ /* 0x000fe2000c101b04 */
[----:B------:R-:W-:Y:S05]  /*0540*/  EXIT ;  /* 0x000000000000794d */ /* 0x000fea0003800000 */
.L_x_0:
[----:B------:R-:W-:-:S00]  /*0550*/  BRA `(.L_x_0) ;  /* 0xfffffffc00fc7947 */ /* 0x000fc0000383ffff */
[----:B------:R-:W-:-:S00]  /*0560*/  NOP ;  /* 0x0000000000007918 */ /* 0x000fc00000000000 */
        /* <DEDUP_REMOVED lines=9> */
.L_x_1:


//--------------------- .nv.global.init           --------------------------
	.section	.nv.global.init,"aw",@progbits
.nv.global.init:
	.type		_$_str,@object
	.size		_$_str,(.L_0 - _$_str)
_$_str:
        /*0000*/ 	.byte	0x5f, 0x5f, 0x43, 0x55, 0x44, 0x41, 0x5f, 0x46, 0x54, 0x5a, 0x00
.L_0:


//--------------------- .nv.constant0.triton_poi_fused_convolution_gelu_0 --------------------------
	.section	.nv.constant0.triton_poi_fused_convolution_gelu_0,"a",@progbits
	.sectionflags	@""
	.align	4
.nv.constant0.triton_poi_fused_convolution_gelu_0:
	.zero		556
